	.headerflags	@"EF_CUDA_TEXMODE_UNIFIED EF_CUDA_64BIT_ADDRESS EF_CUDA_ACCELERATORS EF_CUDA_SM90 EF_CUDA_VIRTUAL_SM(EF_CUDA_SM90)"
	.elftype	@"ET_EXEC"


//--------------------- .nv.info                  --------------------------
	.section	.nv.info,"",@"SHT_CUDA_INFO"
	.align	4


	//----- nvinfo : EIATTR_REGCOUNT
	.align		4
        /*0000*/ 	.byte	0x04, 0x2f
        /*0002*/ 	.short	(.L_5 - .L_4)
	.align		4
.L_4:
        /*0004*/ 	.word	index@(triton_red_fused__to_copy_add_embedding_mean_mul_pow_rsqrt_0)
        /*0008*/ 	.word	0x00000020


	//----- nvinfo : EIATTR_MIN_STACK_SIZE
	.align		4
.L_5:
        /*000c*/ 	.byte	0x04, 0x12
        /*000e*/ 	.short	(.L_7 - .L_6)
	.align		4
.L_6:
        /*0010*/ 	.word	index@(triton_red_fused__to_copy_add_embedding_mean_mul_pow_rsqrt_0)
        /*0014*/ 	.word	0x00000000


	//----- nvinfo : EIATTR_FRAME_SIZE
	.align		4
.L_7:
        /*0018*/ 	.byte	0x04, 0x11
        /*001a*/ 	.short	(.L_9 - .L_8)
	.align		4
.L_8:
        /*001c*/ 	.word	index@(triton_red_fused__to_copy_add_embedding_mean_mul_pow_rsqrt_0)
        /*0020*/ 	.word	0x00000000


	//----- nvinfo : EIATTR_MIN_STACK_SIZE
	.align		4
.L_9:
        /*0024*/ 	.byte	0x04, 0x12
        /*0026*/ 	.short	(.L_11 - .L_10)
	.align		4
.L_10:
        /*0028*/ 	.word	index@(triton_red_fused__to_copy_add_embedding_mean_mul_pow_rsqrt_0)
        /*002c*/ 	.word	0x00000000
.L_11:


//--------------------- .nv.info.triton_red_fused__to_copy_add_embedding_mean_mul_pow_rsqrt_0 --------------------------
	.section	.nv.info.triton_red_fused__to_copy_add_embedding_mean_mul_pow_rsqrt_0,"",@"SHT_CUDA_INFO"
	.sectionflags	@""
	.align	4


	//----- nvinfo : EIATTR_CUDA_API_VERSION
	.align		4
        /*0000*/ 	.byte	0x04, 0x37
        /*0002*/ 	.short	(.L_13 - .L_12)
.L_12:
        /*0004*/ 	.word	0x0000007c


	//----- nvinfo : EIATTR_KPARAM_INFO
	.align		4
.L_13:
        /*0008*/ 	.byte	0x04, 0x17
        /*000a*/ 	.short	(.L_15 - .L_14)
.L_14:
        /*000c*/ 	.word	0x00000000
        /*0010*/ 	.short	0x0008
        /*0012*/ 	.short	0x0038
        /*0014*/ 	.byte	0x00, 0xf4, 0x21, 0x00


	//----- nvinfo : EIATTR_KPARAM_INFO
	.align		4
.L_15:
        /*0018*/ 	.byte	0x04, 0x17
        /*001a*/ 	.short	(.L_17 - .L_16)
.L_16:
        /*001c*/ 	.word	0x00000000
        /*0020*/ 	.short	0x0007
        /*0022*/ 	.short	0x0034
        /*0024*/ 	.byte	0x00, 0xf0, 0x11, 0x00


	//----- nvinfo : EIATTR_KPARAM_INFO
	.align		4
.L_17:
        /*0028*/ 	.byte	0x04, 0x17
        /*002a*/ 	.short	(.L_19 - .L_18)
.L_18:
        /*002c*/ 	.word	0x00000000
        /*0030*/ 	.short	0x0006
        /*0032*/ 	.short	0x0030
        /*0034*/ 	.byte	0x00, 0xf0, 0x11, 0x00


	//----- nvinfo : EIATTR_KPARAM_INFO
	.align		4
.L_19:
        /*0038*/ 	.byte	0x04, 0x17
        /*003a*/ 	.short	(.L_21 - .L_20)
.L_20:
        /*003c*/ 	.word	0x00000000
        /*0040*/ 	.short	0x0005
        /*0042*/ 	.short	0x0028
        /*0044*/ 	.byte	0x00, 0xf4, 0x21, 0x00


	//----- nvinfo : EIATTR_KPARAM_INFO
	.align		4
.L_21:
        /*0048*/ 	.byte	0x04, 0x17
        /*004a*/ 	.short	(.L_23 - .L_22)
.L_22:
        /*004c*/ 	.word	0x00000000
        /*0050*/ 	.short	0x0004
        /*0052*/ 	.short	0x0020
        /*0054*/ 	.byte	0x00, 0xf4, 0x21, 0x00


	//----- nvinfo : EIATTR_KPARAM_INFO
	.align		4
.L_23:
        /*0058*/ 	.byte	0x04, 0x17
        /*005a*/ 	.short	(.L_25 - .L_24)
.L_24:
        /*005c*/ 	.word	0x00000000
        /*0060*/ 	.short	0x0003
        /*0062*/ 	.short	0x0018
        /*0064*/ 	.byte	0x00, 0xf4, 0x21, 0x00


	//----- nvinfo : EIATTR_KPARAM_INFO
	.align		4
.L_25:
        /*0068*/ 	.byte	0x04, 0x17
        /*006a*/ 	.short	(.L_27 - .L_26)
.L_26:
        /*006c*/ 	.word	0x00000000
        /*0070*/ 	.short	0x0002
        /*0072*/ 	.short	0x0010
        /*0074*/ 	.byte	0x00, 0xf4, 0x21, 0x00


	//----- nvinfo : EIATTR_KPARAM_INFO
	.align		4
.L_27:
        /*0078*/ 	.byte	0x04, 0x17
        /*007a*/ 	.short	(.L_29 - .L_28)
.L_28:
        /*007c*/ 	.word	0x00000000
        /*0080*/ 	.short	0x0001
        /*0082*/ 	.short	0x0008
        /*0084*/ 	.byte	0x00, 0xf4, 0x21, 0x00


	//----- nvinfo : EIATTR_KPARAM_INFO
	.align		4
.L_29:
        /*0088*/ 	.byte	0x04, 0x17
        /*008a*/ 	.short	(.L_31 - .L_30)
.L_30:
        /*008c*/ 	.word	0x00000000
        /*0090*/ 	.short	0x0000
        /*0092*/ 	.short	0x0000
        /*0094*/ 	.byte	0x00, 0xf4, 0x21, 0x00


	//----- nvinfo : EIATTR_SPARSE_MMA_MASK
	.align		4
.L_31:
        /*0098*/ 	.byte	0x03, 0x50
        /*009a*/ 	.short	0x0000


	//----- nvinfo : EIATTR_MAXREG_COUNT
	.align		4
        /*009c*/ 	.byte	0x03, 0x1b
        /*009e*/ 	.short	0x0080


	//----- nvinfo : EIATTR_EXTERNS
	.align		4
        /*00a0*/ 	.byte	0x04, 0x0f
        /*00a2*/ 	.short	(.L_33 - .L_32)


	//   ....[0]....
	.align		4
.L_32:
        /*00a4*/ 	.word	index@(__assertfail)


	//----- nvinfo : EIATTR_COOP_GROUP_MASK_REGIDS
	.align		4
.L_33:
        /*00a8*/ 	.byte	0x04, 0x29
        /*00aa*/ 	.short	(.L_35 - .L_34)


	//   ....[0]....
.L_34:
        /*00ac*/ 	.word	0xffffffff


	//   ....[1]....
        /*00b0*/ 	.word	0xffffffff


	//   ....[2]....
        /*00b4*/ 	.word	0xffffffff


	//   ....[3]....
        /*00b8*/ 	.word	0xffffffff


	//   ....[4]....
        /*00bc*/ 	.word	0xffffffff


	//   ....[5]....
        /*00c0*/ 	.word	0xffffffff


	//   ....[6]....
        /*00c4*/ 	.word	0xffffffff


	//   ....[7]....
        /*00c8*/ 	.word	0xffffffff


	//----- nvinfo : EIATTR_COOP_GROUP_INSTR_OFFSETS
	.align		4
.L_35:
        /*00cc*/ 	.byte	0x04, 0x28
        /*00ce*/ 	.short	(.L_37 - .L_36)


	//   ....[0]....
.L_36:
        /*00d0*/ 	.word	0x00000740


	//   ....[1]....
        /*00d4*/ 	.word	0x00000760


	//   ....[2]....
        /*00d8*/ 	.word	0x00000790


	//   ....[3]....
        /*00dc*/ 	.word	0x000007c0


	//   ....[4]....
        /*00e0*/ 	.word	0x00000850


	//   ....[5]....
        /*00e4*/ 	.word	0x000008c0


	//   ....[6]....
        /*00e8*/ 	.word	0x000008e0


	//   ....[7]....
        /*00ec*/ 	.word	0x00000900


	//----- nvinfo : EIATTR_SYSCALL_OFFSETS
	.align		4
.L_37:
        /*00f0*/ 	.byte	0x04, 0x46
        /*00f2*/ 	.short	(.L_39 - .L_38)


	//   ....[0]....
.L_38:
        /*00f4*/ 	.word	0x000010e0


	//----- nvinfo : EIATTR_EXIT_INSTR_OFFSETS
	.align		4
.L_39:
        /*00f8*/ 	.byte	0x04, 0x1c
        /*00fa*/ 	.short	(.L_41 - .L_40)


	//   ....[0]....
.L_40:
        /*00fc*/ 	.word	0x00000fc0


	//   ....[1]....
        /*0100*/ 	.word	0x00000fe0


	//----- nvinfo : EIATTR_REQNTID
	.align		4
.L_41:
        /*0104*/ 	.byte	0x04, 0x10
        /*0106*/ 	.short	(.L_43 - .L_42)
.L_42:
        /*0108*/ 	.word	0x00000200
        /*010c*/ 	.word	0x00000001
        /*0110*/ 	.word	0x00000001


	//----- nvinfo : EIATTR_CRS_STACK_SIZE
	.align		4
.L_43:
        /*0114*/ 	.byte	0x04, 0x1e
        /*0116*/ 	.short	(.L_45 - .L_44)
.L_44:
        /*0118*/ 	.word	0x00000000


	//----- nvinfo : EIATTR_CBANK_PARAM_SIZE
	.align		4
.L_45:
        /*011c*/ 	.byte	0x03, 0x19
        /*011e*/ 	.short	0x0040


	//----- nvinfo : EIATTR_PARAM_CBANK
	.align		4
        /*0120*/ 	.byte	0x04, 0x0a
        /*0122*/ 	.short	(.L_47 - .L_46)
	.align		4
.L_46:
        /*0124*/ 	.word	index@(.nv.constant0.triton_red_fused__to_copy_add_embedding_mean_mul_pow_rsqrt_0)
        /*0128*/ 	.short	0x0210
        /*012a*/ 	.short	0x0040


	//----- nvinfo : EIATTR_SW_WAR
	.align		4
.L_47:
        /*012c*/ 	.byte	0x04, 0x36
        /*012e*/ 	.short	(.L_49 - .L_48)
.L_48:
        /*0130*/ 	.word	0x00000008
.L_49:


//--------------------- .nv.callgraph             --------------------------
	.section	.nv.callgraph,"",@"SHT_CUDA_CALLGRAPH"
	.align	4
	.sectionentsize	8
	.align		4
        /*0000*/ 	.word	0x00000000
	.align		4
        /*0004*/ 	.word	0xffffffff
	.align		4
        /*0008*/ 	.word	index@(triton_red_fused__to_copy_add_embedding_mean_mul_pow_rsqrt_0)
	.align		4
        /*000c*/ 	.word	index@(__assertfail)
	.align		4
        /*0010*/ 	.word	0x00000000
	.align		4
        /*0014*/ 	.word	0xfffffffe
	.align		4
        /*0018*/ 	.word	0x00000000
	.align		4
        /*001c*/ 	.word	0xfffffffd
	.align		4
        /*0020*/ 	.word	0x00000000
	.align		4
        /*0024*/ 	.word	0xfffffffc


//--------------------- .nv.constant4             --------------------------
	.section	.nv.constant4,"a",@progbits
	.align	8
	.align		8
.nv.constant4:
        /*0000*/ 	.dword	__assertfail
	.align		8
        /*0008*/ 	.dword	assertFunc_0
	.align		8
        /*0010*/ 	.dword	assertFile_0
	.align		8
        /*0018*/ 	.dword	assertMessage_0
	.align		8
        /*0020*/ 	.dword	_$_str


//--------------------- .text.triton_red_fused__to_copy_add_embedding_mean_mul_pow_rsqrt_0 --------------------------
	.section	.text.triton_red_fused__to_copy_add_embedding_mean_mul_pow_rsqrt_0,"ax",@progbits
	.sectionflags	@"SHF_BARRIERS=1"
	.align	128
        .global         triton_red_fused__to_copy_add_embedding_mean_mul_pow_rsqrt_0
        .type           triton_red_fused__to_copy_add_embedding_mean_mul_pow_rsqrt_0,@function
        .size           triton_red_fused__to_copy_add_embedding_mean_mul_pow_rsqrt_0,(.L_x_3 - triton_red_fused__to_copy_add_embedding_mean_mul_pow_rsqrt_0)
        .other          triton_red_fused__to_copy_add_embedding_mean_mul_pow_rsqrt_0,@"STO_CUDA_ENTRY STV_DEFAULT"
triton_red_fused__to_copy_add_embedding_mean_mul_pow_rsqrt_0:
.text.triton_red_fused__to_copy_add_embedding_mean_mul_pow_rsqrt_0:
[----:B------:R-:W0:Y:S02]  /*0000*/  LDC R1, c[0x0][0x28] ;  /* 0x00000a00ff017b82 */ /* 0x000e240000000800 */
[----:B------:R-:W1:Y:S01]  /*0010*/  S2R R13, SR_CTAID.X ;  /* 0x00000000000d7919 */ /* 0x000e620000002500 */
[----:B------:R-:W2:Y:S01]  /*0020*/  LDC.64 R8, c[0x0][0x218] ;  /* 0x00008600ff087b82 */ /* 0x000ea20000000a00 */
[----:B------:R-:W-:Y:S01]  /*0030*/  ULDC UR8, c[0x0][0x240] ;  /* 0x0000900000087ab9 */ /* 0x000fe20000000800 */
[----:B------:R-:W-:Y:S01]  /*0040*/  CS2R R6, SRZ ;  /* 0x0000000000067805 */ /* 0x000fe2000001ff00 */
[----:B------:R-:W3:Y:S01]  /*0050*/  S2R R12, SR_TID.X ;  /* 0x00000000000c7919 */ /* 0x000ee20000002100 */
[----:B------:R-:W-:Y:S01]  /*0060*/  CS2R R4, SRZ ;  /* 0x0000000000047805 */ /* 0x000fe2000001ff00 */
[----:B------:R-:W-:Y:S01]  /*0070*/  ULDC.64 UR6, c[0x0][0x208] ;  /* 0x0000820000067ab9 */ /* 0x000fe20000000a00 */
[----:B-1----:R-:W-:-:S04]  /*0080*/  SHF.L.U32 R13, R13, 0x1, RZ ;  /* 0x000000010d0d7819 */ /* 0x002fc800000006ff */
[----:B------:R-:W-:Y:S01]  /*0090*/  IADD3 R16, R13, 0x1, RZ ;  /* 0x000000010d107810 */ /* 0x000fe20007ffe0ff */
[C---:B--2---:R-:W-:Y:S01]  /*00a0*/  IMAD.WIDE R10, R13.reuse, 0x8, R8 ;  /* 0x000000080d0a7825 */ /* 0x044fe200078e0208 */
[----:B------:R-:W-:Y:S02]  /*00b0*/  ISETP.GE.AND P0, PT, R13, UR8, PT ;  /* 0x000000080d007c0c */ /* 0x000fe4000bf06270 */
[----:B------:R-:W-:-:S11]  /*00c0*/  ISETP.GE.AND P1, PT, R16, UR8, PT ;  /* 0x0000000810007c0c */ /* 0x000fd6000bf26270 */
[----:B------:R-:W2:Y:S04]  /*00d0*/  @!P0 LDG.E.EL.64 R6, desc[UR6][R10.64] ;  /* 0x000000060a068981 */ /* 0x000ea8000c2e1b00 */
[----:B------:R-:W4:Y:S01]  /*00e0*/  @!P1 LDG.E.EL.64 R4, desc[UR6][R10.64+0x8] ;  /* 0x000008060a049981 */ /* 0x000f22000c2e1b00 */
[----:B---3--:R-:W-:Y:S02]  /*00f0*/  SHF.R.U32.HI R14, RZ, 0x8, R12 ;  /* 0x00000008ff0e7819 */ /* 0x008fe4000001160c */
[----:B------:R-:W-:Y:S02]  /*0100*/  CS2R R2, SRZ ;  /* 0x0000000000027805 */ /* 0x000fe4000001ff00 */
[----:B------:R-:W-:-:S04]  /*0110*/  SGXT.U32 R14, R14, 0x1 ;  /* 0x000000010e0e781a */ /* 0x000fc80000000000 */
[----:B------:R-:W-:-:S04]  /*0120*/  LOP3.LUT R0, R14, R13, RZ, 0xfc, !PT ;  /* 0x0000000d0e007212 */ /* 0x000fc800078efcff */
[C---:B------:R-:W-:Y:S01]  /*0130*/  ISETP.GE.AND P2, PT, R0.reuse, UR8, PT ;  /* 0x0000000800007c0c */ /* 0x040fe2000bf46270 */
[----:B------:R-:W-:-:S12]  /*0140*/  IMAD.WIDE R8, R0, 0x8, R8 ;  /* 0x0000000800087825 */ /* 0x000fd800078e0208 */
[----:B------:R1:W5:Y:S01]  /*0150*/  @!P2 LDG.E.EL.64 R2, desc[UR6][R8.64] ;  /* 0x000000060802a981 */ /* 0x000362000c2e1b00 */
[----:B--2---:R-:W-:Y:S02]  /*0160*/  IADD3 R15, P4, R6, 0x1f500, RZ ;  /* 0x0001f500060f7810 */ /* 0x004fe40007f9e0ff */
[----:B------:R-:W-:Y:S02]  /*0170*/  ISETP.GE.AND P1, PT, R7, RZ, PT ;  /* 0x000000ff0700720c */ /* 0x000fe40003f26270 */
[----:B----4-:R-:W-:Y:S02]  /*0180*/  IADD3 R17, P3, R4, 0x1f500, RZ ;  /* 0x0001f50004117810 */ /* 0x010fe40007f7e0ff */
[----:B------:R-:W-:Y:S02]  /*0190*/  ISETP.GE.AND P0, PT, R5, RZ, PT ;  /* 0x000000ff0500720c */ /* 0x000fe40003f06270 */
[----:B------:R-:W-:Y:S02]  /*01a0*/  SEL R6, R15, R6, !P1 ;  /* 0x000000060f067207 */ /* 0x000fe40004800000 */
[----:B------:R-:W-:-:S02]  /*01b0*/  IADD3.X R11, RZ, R7, RZ, P4, !PT ;  /* 0x00000007ff0b7210 */ /* 0x000fc400027fe4ff */
[----:B------:R-:W-:Y:S02]  /*01c0*/  IADD3.X R15, RZ, R5, RZ, P3, !PT ;  /* 0x00000005ff0f7210 */ /* 0x000fe40001ffe4ff */
[----:B------:R-:W-:Y:S02]  /*01d0*/  SEL R4, R17, R4, !P0 ;  /* 0x0000000411047207 */ /* 0x000fe40004000000 */
[----:B------:R-:W-:Y:S02]  /*01e0*/  SEL R7, R11, R7, !P1 ;  /* 0x000000070b077207 */ /* 0x000fe40004800000 */
[----:B------:R-:W-:Y:S02]  /*01f0*/  SEL R5, R15, R5, !P0 ;  /* 0x000000050f057207 */ /* 0x000fe40004000000 */
[----:B------:R-:W-:Y:S02]  /*0200*/  ISETP.GT.U32.AND P1, PT, R6, 0x1f4ff, PT ;  /* 0x0001f4ff0600780c */ /* 0x000fe40003f24070 */
[----:B------:R-:W-:-:S02]  /*0210*/  ISETP.GT.U32.AND P0, PT, R4, 0x1f4ff, PT ;  /* 0x0001f4ff0400780c */ /* 0x000fc40003f04070 */
[----:B------:R-:W-:Y:S02]  /*0220*/  ISETP.GT.U32.AND.EX P1, PT, R7, RZ, PT, P1 ;  /* 0x000000ff0700720c */ /* 0x000fe40003f24110 */
[----:B------:R-:W-:Y:S02]  /*0230*/  ISETP.GT.U32.AND.EX P0, PT, R5, RZ, PT, P0 ;  /* 0x000000ff0500720c */ /* 0x000fe40003f04100 */
[----:B------:R-:W-:Y:S02]  /*0240*/  ISETP.LT.AND P1, PT, R13, UR8, P1 ;  /* 0x000000080d007c0c */ /* 0x000fe40008f21270 */
[----:B------:R-:W-:-:S04]  /*0250*/  ISETP.LT.AND P0, PT, R16, UR8, P0 ;  /* 0x0000000810007c0c */ /* 0x000fc80008701270 */
[----:B------:R-:W-:-:S13]  /*0260*/  PLOP3.LUT P0, PT, P1, P0, PT, 0xa8, 0x0 ;  /* 0x000000000000781c */ /* 0x000fda0000f01570 */
[----:B-1----:R-:W-:Y:S05]  /*0270*/  @P0 BRA `(.L_x_0) ;  /* 0x0000000c005c0947 */ /* 0x002fea0003800000 */
[----:B-----5:R-:W-:Y:S01]  /*0280*/  SHF.L.U32 R5, R2, 0xc, RZ ;  /* 0x0000000c02057819 */ /* 0x020fe200000006ff */
[----:B------:R-:W-:Y:S01]  /*0290*/  BAR.SYNC.DEFER_BLOCKING 0x0 ;  /* 0x0000000000007b1d */ /* 0x000fe20000010000 */
[----:B------:R-:W-:Y:S02]  /*02a0*/  ISETP.GE.AND P0, PT, R3, RZ, PT ;  /* 0x000000ff0300720c */ /* 0x000fe40003f06270 */
[----:B------:R-:W-:Y:S02]  /*02b0*/  SHF.L.U32 R23, R12, 0x3, RZ ;  /* 0x000000030c177819 */ /* 0x000fe400000006ff */
[----:B------:R-:W-:Y:S01]  /*02c0*/  IADD3 R4, P1, R5, 0x1f500000, RZ ;  /* 0x1f50000005047810 */ /* 0x000fe20007f3e0ff */
[----:B------:R-:W-:Y:S01]  /*02d0*/  ULDC.64 UR4, c[0x0][0x220] ;  /* 0x0000880000047ab9 */ /* 0x000fe20000000a00 */
[----:B------:R-:W-:Y:S02]  /*02e0*/  SHF.L.U64.HI R6, R2, 0xc, R3 ;  /* 0x0000000c02067819 */ /* 0x000fe40000010203 */
[----:B------:R-:W-:-:S02]  /*02f0*/  CS2R R8, SRZ ;  /* 0x0000000000087805 */ /* 0x000fc4000001ff00 */
[----:B------:R-:W-:Y:S02]  /*0300*/  LOP3.LUT R23, R23, 0x7f8, RZ, 0xc0, !PT ;  /* 0x000007f817177812 */ /* 0x000fe400078ec0ff */
[----:B------:R-:W-:Y:S02]  /*0310*/  CS2R R10, SRZ ;  /* 0x00000000000a7805 */ /* 0x000fe4000001ff00 */
[----:B------:R-:W-:Y:S02]  /*0320*/  SEL R2, R4, R5, !P0 ;  /* 0x0000000504027207 */ /* 0x000fe40004000000 */
[----:B------:R-:W-:Y:S02]  /*0330*/  CS2R R4, SRZ ;  /* 0x0000000000047805 */ /* 0x000fe4000001ff00 */
[----:B------:R-:W-:Y:S01]  /*0340*/  IADD3.X R3, RZ, R6, RZ, P1, !PT ;  /* 0x00000006ff037210 */ /* 0x000fe20000ffe4ff */
[----:B------:R-:W-:Y:S01]  /*0350*/  HFMA2.MMA R25, -RZ, RZ, 0.6875, 0 ;  /* 0x39800000ff197435 */ /* 0x000fe200000001ff */
[----:B------:R-:W-:Y:S01]  /*0360*/  LOP3.LUT R2, R2, R23, RZ, 0xfc, !PT ;  /* 0x0000001702027212 */ /* 0x000fe200078efcff */
[----:B------:R-:W1:Y:S01]  /*0370*/  LDC.64 R26, c[0x0][0x238] ;  /* 0x00008e00ff1a7b82 */ /* 0x000e620000000a00 */
[----:B------:R-:W-:-:S02]  /*0380*/  SEL R3, R3, R6, !P0 ;  /* 0x0000000603037207 */ /* 0x000fc40004000000 */
[----:B------:R-:W-:Y:S02]  /*0390*/  CS2R R6, SRZ ;  /* 0x0000000000067805 */ /* 0x000fe4000001ff00 */
[----:B------:R-:W-:-:S04]  /*03a0*/  LEA R16, P0, R2, UR4, 0x1 ;  /* 0x0000000402107c11 */ /* 0x000fc8000f8008ff */
[----:B------:R-:W-:Y:S02]  /*03b0*/  LEA.HI.X R17, R2, UR5, R3, 0x1, P0 ;  /* 0x0000000502117c11 */ /* 0x000fe400080f0c03 */
[----:B------:R-:W2:Y:S03]  /*03c0*/  LDC.64 R2, c[0x0][0x230] ;  /* 0x00008c00ff027b82 */ /* 0x000ea60000000a00 */
[----:B------:R-:W3:Y:S01]  /*03d0*/  @!P2 LDG.E.EF.128 R4, desc[UR6][R16.64] ;  /* 0x000000061004a981 */ /* 0x000ee2000c0e1d00 */
[----:B------:R-:W-:-:S05]  /*03e0*/  LEA R0, R0, R23, 0xc ;  /* 0x0000001700007211 */ /* 0x000fca00078e60ff */
[----:B--2---:R-:W-:-:S05]  /*03f0*/  IMAD.WIDE R2, R0, 0x2, R2 ;  /* 0x0000000200027825 */ /* 0x004fca00078e0202 */
[----:B---3--:R2:W-:Y:S01]  /*0400*/  @!P2 STG.E.128 desc[UR6][R2.64], R4 ;  /* 0x000000040200a986 */ /* 0x0085e2000c101d06 */
[----:B------:R-:W-:Y:S06]  /*0410*/  BAR.SYNC.DEFER_BLOCKING 0x0 ;  /* 0x0000000000007b1d */ /* 0x000fec0000010000 */
[----:B------:R-:W3:Y:S01]  /*0420*/  @!P2 LDG.E.EF.128 R8, desc[UR6][R16.64+0x1000] ;  /* 0x001000061008a981 */ /* 0x000ee2000c0e1d00 */
[----:B------:R-:W-:Y:S01]  /*0430*/  HADD2.F32 R21, -RZ, R4.H0_H0 ;  /* 0x20000004ff157230 */ /* 0x000fe20000004100 */
[----:B------:R-:W4:Y:S01]  /*0440*/  S2UR UR5, SR_CgaCtaId ;  /* 0x00000000000579c3 */ /* 0x000f220000008800 */
[----:B------:R-:W-:Y:S01]  /*0450*/  HADD2.F32 R22, -RZ, R4.H1_H1 ;  /* 0x30000004ff167230 */ /* 0x000fe20000004100 */
[----:B------:R-:W-:Y:S01]  /*0460*/  UMOV UR4, 0x400 ;  /* 0x0000040000047882 */ /* 0x000fe20000000000 */
[----:B--2---:R-:W-:Y:S01]  /*0470*/  HADD2.F32 R4, -RZ, R5.H0_H0 ;  /* 0x20000005ff047230 */ /* 0x004fe20000004100 */
[C---:B------:R-:W-:Y:S01]  /*0480*/  LOP3.LUT P0, RZ, R12.reuse, 0x1f, RZ, 0xc0, !PT ;  /* 0x0000001f0cff7812 */ /* 0x040fe2000780c0ff */
[----:B------:R-:W-:Y:S01]  /*0490*/  HADD2.F32 R5, -RZ, R5.H1_H1 ;  /* 0x30000005ff057230 */ /* 0x000fe20000004100 */
[----:B------:R-:W-:Y:S01]  /*04a0*/  ISETP.GE.AND P1, PT, R12, 0x10, PT ;  /* 0x000000100c00780c */ /* 0x000fe20003f26270 */
[----:B----4-:R-:W-:Y:S01]  /*04b0*/  UPRMT UR4, UR5, 0x654, UR4 ;  /* 0x0000065405047896 */ /* 0x010fe20008000004 */
[----:B---3--:R-:W-:Y:S01]  /*04c0*/  HADD2.F32 R18, -RZ, R8.H0_H0 ;  /* 0x20000008ff127230 */ /* 0x008fe20000004100 */
[----:B------:R2:W-:Y:S01]  /*04d0*/  @!P2 STG.E.128 desc[UR6][R2.64+0x1000], R8 ;  /* 0x001000080200a986 */ /* 0x0005e2000c101d06 */
[----:B------:R-:W-:-:S02]  /*04e0*/  HADD2.F32 R19, -RZ, R8.H1_H1 ;  /* 0x30000008ff137230 */ /* 0x000fc40000004100 */
[----:B------:R-:W-:Y:S02]  /*04f0*/  HADD2.F32 R20, -RZ, R9.H0_H0 ;  /* 0x20000009ff147230 */ /* 0x000fe40000004100 */
[----:B------:R-:W-:Y:S01]  /*0500*/  FMUL R18, R18, R18 ;  /* 0x0000001212127220 */ /* 0x000fe20000400000 */
[----:B------:R-:W-:Y:S02]  /*0510*/  HADD2.F32 R16, -RZ, R10.H0_H0 ;  /* 0x2000000aff107230 */ /* 0x000fe40000004100 */
[----:B------:R-:W-:Y:S01]  /*0520*/  FMUL R19, R19, R19 ;  /* 0x0000001313137220 */ /* 0x000fe20000400000 */
[----:B------:R-:W-:Y:S01]  /*0530*/  FFMA R21, R21, R21, R18 ;  /* 0x0000001515157223 */ /* 0x000fe20000000012 */
[----:B------:R-:W-:Y:S02]  /*0540*/  HADD2.F32 R18, -RZ, R9.H1_H1 ;  /* 0x30000009ff127230 */ /* 0x000fe40000004100 */
[----:B------:R-:W-:Y:S01]  /*0550*/  FFMA R22, R22, R22, R19 ;  /* 0x0000001616167223 */ /* 0x000fe20000000013 */
[----:B------:R-:W-:-:S02]  /*0560*/  FMUL R17, R20, R20 ;  /* 0x0000001414117220 */ /* 0x000fc40000400000 */
[----:B------:R-:W-:Y:S02]  /*0570*/  FMUL R18, R18, R18 ;  /* 0x0000001212127220 */ /* 0x000fe40000400000 */
[----:B------:R-:W-:Y:S01]  /*0580*/  FFMA R20, R4, R4, R17 ;  /* 0x0000000404147223 */ /* 0x000fe20000000011 */
[----:B------:R-:W-:Y:S01]  /*0590*/  FADD R19, R21, R22 ;  /* 0x0000001615137221 */ /* 0x000fe20000000000 */
[----:B------:R-:W-:Y:S02]  /*05a0*/  HADD2.F32 R4, -RZ, R6.H0_H0 ;  /* 0x20000006ff047230 */ /* 0x000fe40000004100 */
[----:B------:R-:W-:Y:S01]  /*05b0*/  FFMA R18, R5, R5, R18 ;  /* 0x0000000505127223 */ /* 0x000fe20000000012 */
[----:B------:R-:W-:Y:S01]  /*05c0*/  FMUL R17, R16, R16 ;  /* 0x0000001010117220 */ /* 0x000fe20000400000 */
[----:B------:R-:W-:Y:S02]  /*05d0*/  HADD2.F32 R5, -RZ, R10.H1_H1 ;  /* 0x3000000aff057230 */ /* 0x000fe40000004100 */
[----:B------:R-:W-:Y:S01]  /*05e0*/  FADD R19, R20, R19 ;  /* 0x0000001314137221 */ /* 0x000fe20000000000 */
[----:B------:R-:W-:-:S02]  /*05f0*/  HADD2.F32 R6, -RZ, R6.H1_H1 ;  /* 0x30000006ff067230 */ /* 0x000fc40000004100 */
[----:B------:R-:W-:Y:S01]  /*0600*/  FFMA R20, R4, R4, R17 ;  /* 0x0000000404147223 */ /* 0x000fe20000000011 */
[----:B------:R-:W-:Y:S02]  /*0610*/  HADD2.F32 R17, -RZ, R11.H0_H0 ;  /* 0x2000000bff117230 */ /* 0x000fe40000004100 */
[----:B------:R-:W-:Y:S01]  /*0620*/  FADD R19, R18, R19 ;  /* 0x0000001312137221 */ /* 0x000fe20000000000 */
[----:B------:R-:W-:Y:S01]  /*0630*/  FMUL R5, R5, R5 ;  /* 0x0000000505057220 */ /* 0x000fe20000400000 */
[----:B------:R-:W-:Y:S01]  /*0640*/  HADD2.F32 R4, -RZ, R7.H0_H0 ;  /* 0x20000007ff047230 */ /* 0x000fe20000004100 */
[----:B------:R-:W-:Y:S01]  /*0650*/  SHF.R.U32.HI R18, RZ, 0x5, R12 ;  /* 0x00000005ff127819 */ /* 0x000fe2000001160c */
[----:B------:R-:W-:Y:S02]  /*0660*/  HADD2.F32 R16, -RZ, R11.H1_H1 ;  /* 0x3000000bff107230 */ /* 0x000fe40000004100 */
[----:B------:R-:W-:Y:S01]  /*0670*/  FMUL R17, R17, R17 ;  /* 0x0000001111117220 */ /* 0x000fe20000400000 */
[----:B------:R-:W-:Y:S01]  /*0680*/  FFMA R6, R6, R6, R5 ;  /* 0x0000000606067223 */ /* 0x000fe20000000005 */
[----:B------:R-:W-:Y:S01]  /*0690*/  FADD R19, R20, R19 ;  /* 0x0000001314137221 */ /* 0x000fe20000000000 */
[----:B------:R-:W-:-:S02]  /*06a0*/  HADD2.F32 R7, -RZ, R7.H1_H1 ;  /* 0x30000007ff077230 */ /* 0x000fc40000004100 */
[----:B------:R-:W-:Y:S01]  /*06b0*/  FFMA R4, R4, R4, R17 ;  /* 0x0000000404047223 */ /* 0x000fe20000000011 */
[----:B------:R-:W-:Y:S01]  /*06c0*/  FMUL R16, R16, R16 ;  /* 0x0000001010107220 */ /* 0x000fe20000400000 */
[----:B------:R-:W-:Y:S01]  /*06d0*/  FADD R19, R6, R19 ;  /* 0x0000001306137221 */ /* 0x000fe20000000000 */
[----:B--2---:R-:W-:Y:S01]  /*06e0*/  LEA R11, R14, UR4, 0x2 ;  /* 0x000000040e0b7c11 */ /* 0x004fe2000f8e10ff */
[----:B------:R-:W2:Y:S01]  /*06f0*/  LDC.64 R20, c[0x0][0x228] ;  /* 0x00008a00ff147b82 */ /* 0x000ea20000000a00 */
[----:B------:R-:W-:Y:S01]  /*0700*/  FFMA R16, R7, R7, R16 ;  /* 0x0000000707107223 */ /* 0x000fe20000000010 */
[----:B------:R-:W-:-:S04]  /*0710*/  FADD R19, R4, R19 ;  /* 0x0000001304137221 */ /* 0x000fc80000000000 */
[----:B------:R-:W-:-:S05]  /*0720*/  FADD R19, R16, R19 ;  /* 0x0000001310137221 */ /* 0x000fca0000000000 */
[----:B------:R-:W-:-:S05]  /*0730*/  FSEL R19, R19, RZ, !P2 ;  /* 0x000000ff13137208 */ /* 0x000fca0005000000 */
[----:B------:R-:W3:Y:S02]  /*0740*/  SHFL.BFLY PT, R4, R19, 0x10, 0x1f ;  /* 0x0e001f0013047f89 */ /* 0x000ee400000e0000 */
[----:B---3--:R-:W-:-:S05]  /*0750*/  FADD R4, R19, R4 ;  /* 0x0000000413047221 */ /* 0x008fca0000000000 */
[----:B------:R-:W3:Y:S02]  /*0760*/  SHFL.BFLY PT, R5, R4, 0x8, 0x1f ;  /* 0x0d001f0004057f89 */ /* 0x000ee400000e0000 */
[----:B---3--:R-:W-:Y:S01]  /*0770*/  FADD R6, R4, R5 ;  /* 0x0000000504067221 */ /* 0x008fe20000000000 */
[----:B------:R-:W-:-:S04]  /*0780*/  SGXT.U32 R4, R18, 0x3 ;  /* 0x000000031204781a */ /* 0x000fc80000000000 */
[----:B------:R-:W3:Y:S02]  /*0790*/  SHFL.BFLY PT, R5, R6, 0x4, 0x1f ;  /* 0x0c801f0006057f89 */ /* 0x000ee400000e0000 */
[----:B---3--:R-:W-:Y:S01]  /*07a0*/  FADD R7, R6, R5 ;  /* 0x0000000506077221 */ /* 0x008fe20000000000 */
[----:B------:R-:W-:-:S04]  /*07b0*/  LOP3.LUT R5, R12, 0x100, RZ, 0xc0, !PT ;  /* 0x000001000c057812 */ /* 0x000fc800078ec0ff */
[----:B------:R-:W3:Y:S01]  /*07c0*/  SHFL.BFLY PT, R16, R7, 0x2, 0x1f ;  /* 0x0c401f0007107f89 */ /* 0x000ee200000e0000 */
[----:B------:R-:W-:Y:S02]  /*07d0*/  SHF.R.U32.HI R19, RZ, 0x5, R5 ;  /* 0x00000005ff137819 */ /* 0x000fe40000011605 */
[----:B------:R-:W-:Y:S02]  /*07e0*/  LEA.HI R24, R5, UR4, RZ, 0x1d ;  /* 0x0000000405187c11 */ /* 0x000fe4000f8fe8ff */
[----:B------:R-:W-:Y:S02]  /*07f0*/  LOP3.LUT R4, R19, R4, RZ, 0xfc, !PT ;  /* 0x0000000413047212 */ /* 0x000fe400078efcff */
[----:B------:R-:W-:Y:S02]  /*0800*/  LOP3.LUT R5, R12, 0x1, RZ, 0xc0, !PT ;  /* 0x000000010c057812 */ /* 0x000fe400078ec0ff */
[----:B------:R-:W-:Y:S02]  /*0810*/  LEA R6, R4, UR4, 0x2 ;  /* 0x0000000404067c11 */ /* 0x000fe4000f8e10ff */
[----:B------:R-:W-:-:S02]  /*0820*/  SHF.L.U32 R4, R12, 0x2, RZ ;  /* 0x000000020c047819 */ /* 0x000fc400000006ff */
[----:B------:R-:W-:Y:S01]  /*0830*/  LEA R5, R5, UR4, 0x2 ;  /* 0x0000000405057c11 */ /* 0x000fe2000f8e10ff */
[----:B---3--:R-:W-:-:S05]  /*0840*/  FADD R16, R7, R16 ;  /* 0x0000001007107221 */ /* 0x008fca0000000000 */
[----:B------:R-:W3:Y:S02]  /*0850*/  SHFL.BFLY PT, R17, R16, 0x1, 0x1f ;  /* 0x0c201f0010117f89 */ /* 0x000ee400000e0000 */
[----:B---3--:R-:W-:-:S05]  /*0860*/  FADD R17, R16, R17 ;  /* 0x0000001110117221 */ /* 0x008fca0000000000 */
[----:B------:R-:W-:Y:S01]  /*0870*/  @!P0 STS [R6], R17 ;  /* 0x0000001106008388 */ /* 0x000fe20000000800 */
[----:B------:R-:W-:Y:S01]  /*0880*/  BAR.SYNC.DEFER_BLOCKING 0x0 ;  /* 0x0000000000007b1d */ /* 0x000fe20000010000 */
[----:B------:R-:W-:-:S04]  /*0890*/  LOP3.LUT P0, RZ, R12, 0x7, RZ, 0xc0, !PT ;  /* 0x000000070cff7812 */ /* 0x000fc8000780c0ff */
[----:B------:R-:W-:Y:S01]  /*08a0*/  ISETP.LT.AND P0, PT, R12, 0x10, !P0 ;  /* 0x000000100c00780c */ /* 0x000fe20004701270 */
[----:B------:R-:W3:Y:S04]  /*08b0*/  @!P1 LDS R15, [R4+UR4] ;  /* 0x00000004040f9984 */ /* 0x000ee80008000800 */
[----:B---3--:R-:W3:Y:S02]  /*08c0*/  SHFL.BFLY PT, R16, R15, 0x4, 0x1f ;  /* 0x0c801f000f107f89 */ /* 0x008ee400000e0000 */
[----:B---3--:R-:W-:-:S05]  /*08d0*/  FADD R16, R15, R16 ;  /* 0x000000100f107221 */ /* 0x008fca0000000000 */
[----:B------:R-:W3:Y:S02]  /*08e0*/  SHFL.BFLY PT, R7, R16, 0x2, 0x1f ;  /* 0x0c401f0010077f89 */ /* 0x000ee400000e0000 */
[----:B---3--:R-:W-:-:S05]  /*08f0*/  FADD R7, R16, R7 ;  /* 0x0000000710077221 */ /* 0x008fca0000000000 */
[----:B------:R-:W3:Y:S02]  /*0900*/  SHFL.BFLY PT, R18, R7, 0x1, 0x1f ;  /* 0x0c201f0007127f89 */ /* 0x000ee400000e0000 */
[----:B---3--:R-:W-:Y:S02]  /*0910*/  FADD R9, R7, R18 ;  /* 0x0000001207097221 */ /* 0x008fe40000000000 */
[----:B------:R-:W3:Y:S03]  /*0920*/  LDC.64 R6, c[0x0][0x210] ;  /* 0x00008400ff067b82 */ /* 0x000ee60000000a00 */
[----:B------:R4:W-:Y:S05]  /*0930*/  @P0 STS [R4+UR4], R9 ;  /* 0x0000000904000988 */ /* 0x0009ea0008000804 */
[----:B------:R-:W-:Y:S01]  /*0940*/  BAR.SYNC.DEFER_BLOCKING 0x0 ;  /* 0x0000000000007b1d */ /* 0x000fe20000010000 */
[----:B------:R-:W-:-:S02]  /*0950*/  LOP3.LUT P0, RZ, R12, 0x1fe, RZ, 0xc0, !PT ;  /* 0x000001fe0cff7812 */ /* 0x000fc4000780c0ff */
[----:B----4-:R-:W-:-:S04]  /*0960*/  LOP3.LUT R9, R13, 0x1, R12, 0xf8, !PT ;  /* 0x000000010d097812 */ /* 0x010fc800078ef80c */
[----:B------:R-:W-:Y:S01]  /*0970*/  ISETP.LT.AND P0, PT, R9, UR8, !P0 ;  /* 0x0000000809007c0c */ /* 0x000fe2000c701270 */
[----:B------:R-:W4:Y:S01]  /*0980*/  LDS R24, [R24] ;  /* 0x0000000018187984 */ /* 0x000f220000000800 */
[----:B------:R-:W-:Y:S06]  /*0990*/  BAR.SYNC.DEFER_BLOCKING 0x0 ;  /* 0x0000000000007b1d */ /* 0x000fec0000010000 */
[----:B----4-:R4:W-:Y:S02]  /*09a0*/  STS [R11], R24 ;  /* 0x000000180b007388 */ /* 0x0109e40000000800 */
[----:B------:R-:W-:Y:S01]  /*09b0*/  BAR.SYNC.DEFER_BLOCKING 0x0 ;  /* 0x0000000000007b1d */ /* 0x000fe20000010000 */
[----:B----4-:R-:W-:-:S05]  /*09c0*/  LOP3.LUT R11, R4, 0x7fc, RZ, 0xc0, !PT ;  /* 0x000007fc040b7812 */ /* 0x010fca00078ec0ff */
[----:B--2---:R-:W-:Y:S01]  /*09d0*/  IMAD.WIDE.U32 R20, R11, 0x2, R20 ;  /* 0x000000020b147825 */ /* 0x004fe200078e0014 */
[----:B------:R-:W2:Y:S03]  /*09e0*/  LDS R8, [R5] ;  /* 0x0000000005087984 */ /* 0x000ea60000000800 */
[----:B--2---:R-:W-:Y:S01]  /*09f0*/  FFMA R10, R8, R25, 9.9999997473787516356e-06 ;  /* 0x3727c5ac080a7423 */ /* 0x004fe20000000019 */
[----:B---3--:R-:W-:-:S03]  /*0a00*/  IMAD.WIDE R8, R9, 0x4, R6 ;  /* 0x0000000409087825 */ /* 0x008fc600078e0206 */
[----:B------:R-:W2:Y:S01]  /*0a10*/  MUFU.RSQ R13, R10 ;  /* 0x0000000a000d7308 */ /* 0x000ea20000001400 */
[----:B------:R-:W-:Y:S06]  /*0a20*/  BAR.SYNC.DEFER_BLOCKING 0x0 ;  /* 0x0000000000007b1d */ /* 0x000fec0000010000 */
[----:B--2---:R-:W-:Y:S04]  /*0a30*/  @P0 STG.E desc[UR6][R8.64], R13 ;  /* 0x0000000d08000986 */ /* 0x004fe8000c101906 */
[----:B------:R-:W2:Y:S01]  /*0a40*/  LDG.E.EL.64 R18, desc[UR6][R20.64] ;  /* 0x0000000614127981 */ /* 0x000ea2000c2e1b00 */
[----:B------:R-:W-:-:S02]  /*0a50*/  CS2R R4, SRZ ;  /* 0x0000000000047805 */ /* 0x000fc4000001ff00 */
[----:B------:R-:W-:-:S06]  /*0a60*/  CS2R R6, SRZ ;  /* 0x0000000000067805 */ /* 0x000fcc000001ff00 */
[----:B------:R-:W3:Y:S01]  /*0a70*/  @!P2 LDG.E.EF.128 R4, desc[UR6][R2.64] ;  /* 0x000000060204a981 */ /* 0x000ee2000c0e1d00 */
[----:B------:R-:W-:Y:S01]  /*0a80*/  LEA R22, R11, UR4, 0x2 ;  /* 0x000000040b167c11 */ /* 0x000fe2000f8e10ff */
[----:B------:R-:W-:Y:S01]  /*0a90*/  FFMA R24, R24, R25, 9.9999997473787516356e-06 ;  /* 0x3727c5ac18187423 */ /* 0x000fe20000000019 */
[----:B------:R-:W-:Y:S01]  /*0aa0*/  LEA R23, R23, UR4, 0x2 ;  /* 0x0000000417177c11 */ /* 0x000fe2000f8e10ff */
[----:B------:R-:W-:Y:S01]  /*0ab0*/  BAR.SYNC.DEFER_BLOCKING 0x0 ;  /* 0x0000000000007b1d */ /* 0x000fe20000010000 */
[----:B-1----:R-:W-:-:S05]  /*0ac0*/  IMAD.WIDE R26, R0, 0x2, R26 ;  /* 0x00000002001a7825 */ /* 0x002fca00078e021a */
[----:B------:R-:W1:Y:S01]  /*0ad0*/  MUFU.RSQ R24, R24 ;  /* 0x0000001800187308 */ /* 0x000e620000001400 */
[----:B--2---:R-:W-:Y:S02]  /*0ae0*/  HADD2.F32 R16, -RZ, R18.H0_H0 ;  /* 0x20000012ff107230 */ /* 0x004fe40000004100 */
[----:B------:R-:W-:Y:S02]  /*0af0*/  HADD2.F32 R17, -RZ, R18.H1_H1 ;  /* 0x30000012ff117230 */ /* 0x000fe40000004100 */
[----:B------:R-:W-:Y:S02]  /*0b00*/  HADD2.F32 R18, -RZ, R19.H0_H0 ;  /* 0x20000013ff127230 */ /* 0x000fe40000004100 */
[----:B------:R-:W-:Y:S02]  /*0b10*/  HADD2.F32 R19, -RZ, R19.H1_H1 ;  /* 0x30000013ff137230 */ /* 0x000fe40000004100 */
[----:B---3--:R-:W-:Y:S02]  /*0b20*/  HADD2.F32 R25, -RZ, R4.H0_H0 ;  /* 0x20000004ff197230 */ /* 0x008fe40000004100 */
[----:B------:R-:W-:Y:S01]  /*0b30*/  HADD2.F32 R29, -RZ, R4.H1_H1 ;  /* 0x30000004ff1d7230 */ /* 0x000fe20000004100 */
[----:B------:R2:W-:Y:S02]  /*0b40*/  STS.128 [R22], R16 ;  /* 0x0000001016007388 */ /* 0x0005e40000000c00 */
[C---:B-1----:R-:W-:Y:S01]  /*0b50*/  FMUL R25, R24.reuse, R25 ;  /* 0x0000001918197220 */ /* 0x042fe20000400000 */
[----:B------:R-:W-:Y:S01]  /*0b60*/  BAR.SYNC.DEFER_BLOCKING 0x0 ;  /* 0x0000000000007b1d */ /* 0x000fe20000010000 */
[----:B------:R-:W-:Y:S01]  /*0b70*/  FMUL R28, R24, R29 ;  /* 0x0000001d181c7220 */ /* 0x000fe20000400000 */
[----:B------:R-:W-:-:S02]  /*0b80*/  HADD2.F32 R29, -RZ, R7.H0_H0 ;  /* 0x20000007ff1d7230 */ /* 0x000fc40000004100 */
[----:B------:R-:W-:-:S03]  /*0b90*/  HADD2.F32 R7, -RZ, R7.H1_H1 ;  /* 0x30000007ff077230 */ /* 0x000fc60000004100 */
[----:B------:R-:W-:Y:S01]  /*0ba0*/  FMUL R29, R24, R29 ;  /* 0x0000001d181d7220 */ /* 0x000fe20000400000 */
[----:B--2---:R-:W-:Y:S02]  /*0bb0*/  HADD2.F32 R17, -RZ, R6.H0_H0 ;  /* 0x20000006ff117230 */ /* 0x004fe40000004100 */
[----:B------:R-:W-:-:S03]  /*0bc0*/  HADD2.F32 R19, -RZ, R6.H1_H1 ;  /* 0x30000006ff137230 */ /* 0x000fc60000004100 */
[C---:B------:R-:W-:Y:S01]  /*0bd0*/  FMUL R17, R24.reuse, R17 ;  /* 0x0000001118117220 */ /* 0x040fe20000400000 */
[----:B------:R-:W1:Y:S04]  /*0be0*/  LDS.128 R8, [R23] ;  /* 0x0000000017087984 */ /* 0x000e680000000c00 */
[----:B------:R-:W2:Y:S01]  /*0bf0*/  LDS.128 R12, [R23+0x10] ;  /* 0x00001000170c7984 */ /* 0x000ea20000000c00 */
[----:B-1----:R-:W-:Y:S01]  /*0c00*/  FMUL R4, R25, R8 ;  /* 0x0000000819047220 */ /* 0x002fe20000400000 */
[----:B------:R-:W-:Y:S02]  /*0c10*/  HADD2.F32 R25, -RZ, R5.H0_H0 ;  /* 0x20000005ff197230 */ /* 0x000fe40000004100 */
[----:B------:R-:W-:Y:S01]  /*0c20*/  FMUL R8, R24, R19 ;  /* 0x0000001318087220 */ /* 0x000fe20000400000 */
[----:B------:R-:W-:-:S02]  /*0c30*/  HADD2.F32 R5, -RZ, R5.H1_H1 ;  /* 0x30000005ff057230 */ /* 0x000fc40000004100 */
[----:B------:R-:W-:Y:S01]  /*0c40*/  FMUL R9, R28, R9 ;  /* 0x000000091c097220 */ /* 0x000fe20000400000 */
[----:B--2---:R-:W-:Y:S01]  /*0c50*/  FMUL R12, R17, R12 ;  /* 0x0000000c110c7220 */ /* 0x004fe20000400000 */
[----:B------:R-:W-:Y:S01]  /*0c60*/  FMUL R25, R24, R25 ;  /* 0x0000001918197220 */ /* 0x000fe20000400000 */
[----:B------:R-:W-:Y:S01]  /*0c70*/  FMUL R13, R8, R13 ;  /* 0x0000000d080d7220 */ /* 0x000fe20000400000 */
[----:B------:R-:W-:Y:S01]  /*0c80*/  FMUL R6, R24, R5 ;  /* 0x0000000518067220 */ /* 0x000fe20000400000 */
[----:B------:R-:W-:Y:S01]  /*0c90*/  F2FP.F16.F32.PACK_AB R4, R9, R4 ;  /* 0x000000040904723e */ /* 0x000fe200000000ff */
[----:B------:R-:W-:Y:S01]  /*0ca0*/  FMUL R5, R10, R25 ;  /* 0x000000190a057220 */ /* 0x000fe20000400000 */
[----:B------:R-:W-:Y:S01]  /*0cb0*/  FMUL R10, R24, R7 ;  /* 0x00000007180a7220 */ /* 0x000fe20000400000 */
[----:B------:R-:W-:Y:S01]  /*0cc0*/  FMUL R6, R11, R6 ;  /* 0x000000060b067220 */ /* 0x000fe20000400000 */
[----:B------:R-:W-:Y:S02]  /*0cd0*/  FMUL R7, R14, R29 ;  /* 0x0000001d0e077220 */ /* 0x000fe40000400000 */
[----:B------:R-:W-:-:S02]  /*0ce0*/  FMUL R10, R15, R10 ;  /* 0x0000000a0f0a7220 */ /* 0x000fc40000400000 */
[----:B------:R-:W-:Y:S02]  /*0cf0*/  F2FP.F16.F32.PACK_AB R5, R6, R5 ;  /* 0x000000050605723e */ /* 0x000fe400000000ff */
[----:B------:R-:W-:Y:S02]  /*0d00*/  F2FP.F16.F32.PACK_AB R6, R13, R12 ;  /* 0x0000000c0d06723e */ /* 0x000fe400000000ff */
[----:B------:R-:W-:-:S05]  /*0d10*/  F2FP.F16.F32.PACK_AB R7, R10, R7 ;  /* 0x000000070a07723e */ /* 0x000fca00000000ff */
[----:B------:R-:W-:Y:S04]  /*0d20*/  @!P2 STG.E.128 desc[UR6][R26.64], R4 ;  /* 0x000000041a00a986 */ /* 0x000fe8000c101d06 */
[----:B------:R-:W2:Y:S01]  /*0d30*/  LDG.E.EL.64 R20, desc[UR6][R20.64+0x1000] ;  /* 0x0010000614147981 */ /* 0x000ea2000c2e1b00 */
[----:B------:R-:W-:Y:S02]  /*0d40*/  CS2R R8, SRZ ;  /* 0x0000000000087805 */ /* 0x000fe4000001ff00 */
[----:B------:R-:W-:-:S06]  /*0d50*/  CS2R R10, SRZ ;  /* 0x00000000000a7805 */ /* 0x000fcc000001ff00 */
[----:B------:R-:W3:Y:S01]  /*0d60*/  @!P2 LDG.E.EF.128 R8, desc[UR6][R2.64+0x1000] ;  /* 0x001000060208a981 */ /* 0x000ee2000c0e1d00 */
[----:B------:R-:W-:Y:S01]  /*0d70*/  BAR.SYNC.DEFER_BLOCKING 0x0 ;  /* 0x0000000000007b1d */ /* 0x000fe20000010000 */
[----:B--2---:R-:W-:Y:S02]  /*0d80*/  HADD2.F32 R12, -RZ, R20.H0_H0 ;  /* 0x20000014ff0c7230 */ /* 0x004fe40000004100 */
[----:B------:R-:W-:Y:S02]  /*0d90*/  HADD2.F32 R13, -RZ, R20.H1_H1 ;  /* 0x30000014ff0d7230 */ /* 0x000fe40000004100 */
[----:B------:R-:W-:Y:S02]  /*0da0*/  HADD2.F32 R14, -RZ, R21.H0_H0 ;  /* 0x20000015ff0e7230 */ /* 0x000fe40000004100 */
[----:B------:R-:W-:Y:S02]  /*0db0*/  HADD2.F32 R15, -RZ, R21.H1_H1 ;  /* 0x30000015ff0f7230 */ /* 0x000fe40000004100 */
[----:B---3--:R-:W-:-:S02]  /*0dc0*/  HADD2.F32 R21, -RZ, R8.H0_H0 ;  /* 0x20000008ff157230 */ /* 0x008fc40000004100 */
[----:B------:R-:W-:Y:S01]  /*0dd0*/  HADD2.F32 R3, -RZ, R8.H1_H1 ;  /* 0x30000008ff037230 */ /* 0x000fe20000004100 */
[----:B------:R1:W-:Y:S01]  /*0de0*/  STS.128 [R22], R12 ;  /* 0x0000000c16007388 */ /* 0x0003e20000000c00 */
[----:B------:R-:W-:Y:S02]  /*0df0*/  HADD2.F32 R25, -RZ, R9.H0_H0 ;  /* 0x20000009ff197230 */ /* 0x000fe40000004100 */
[C---:B------:R-:W-:Y:S01]  /*0e00*/  FMUL R21, R24.reuse, R21 ;  /* 0x0000001518157220 */ /* 0x040fe20000400000 */
[----:B------:R-:W-:Y:S01]  /*0e10*/  HADD2.F32 R9, -RZ, R9.H1_H1 ;  /* 0x30000009ff097230 */ /* 0x000fe20000004100 */
[----:B------:R-:W-:Y:S01]  /*0e20*/  BAR.SYNC.DEFER_BLOCKING 0x0 ;  /* 0x0000000000007b1d */ /* 0x000fe20000010000 */
[----:B------:R-:W-:Y:S02]  /*0e30*/  HADD2.F32 R29, -RZ, R10.H0_H0 ;  /* 0x2000000aff1d7230 */ /* 0x000fe40000004100 */
[----:B------:R-:W-:Y:S01]  /*0e40*/  FMUL R0, R24, R3 ;  /* 0x0000000318007220 */ /* 0x000fe20000400000 */
[----:B------:R-:W-:-:S02]  /*0e50*/  HADD2.F32 R8, -RZ, R11.H0_H0 ;  /* 0x2000000bff087230 */ /* 0x000fc40000004100 */
[C---:B------:R-:W-:Y:S01]  /*0e60*/  FMUL R25, R24.reuse, R25 ;  /* 0x0000001918197220 */ /* 0x040fe20000400000 */
[----:B------:R-:W-:Y:S02]  /*0e70*/  HADD2.F32 R10, -RZ, R10.H1_H1 ;  /* 0x3000000aff0a7230 */ /* 0x000fe40000004100 */
[C---:B------:R-:W-:Y:S01]  /*0e80*/  FMUL R2, R24.reuse, R9 ;  /* 0x0000000918027220 */ /* 0x040fe20000400000 */
[----:B------:R-:W-:Y:S02]  /*0e90*/  HADD2.F32 R11, -RZ, R11.H1_H1 ;  /* 0x3000000bff0b7230 */ /* 0x000fe40000004100 */
[C---:B------:R-:W-:Y:S01]  /*0ea0*/  FMUL R29, R24.reuse, R29 ;  /* 0x0000001d181d7220 */ /* 0x040fe20000400000 */
[C---:B------:R-:W-:Y:S01]  /*0eb0*/  FMUL R3, R24.reuse, R8 ;  /* 0x0000000818037220 */ /* 0x040fe20000400000 */
[C---:B------:R-:W-:Y:S01]  /*0ec0*/  FMUL R10, R24.reuse, R10 ;  /* 0x0000000a180a7220 */ /* 0x040fe20000400000 */
[----:B-1----:R-:W-:Y:S01]  /*0ed0*/  FMUL R12, R24, R11 ;  /* 0x0000000b180c7220 */ /* 0x002fe20000400000 */
[----:B------:R-:W1:Y:S04]  /*0ee0*/  LDS.128 R4, [R23] ;  /* 0x0000000017047984 */ /* 0x000e680000000c00 */
[----:B------:R-:W2:Y:S01]  /*0ef0*/  LDS.128 R16, [R23+0x10] ;  /* 0x0000100017107984 */ /* 0x000ea20000000c00 */
[----:B-1----:R-:W-:Y:S01]  /*0f00*/  FMUL R4, R21, R4 ;  /* 0x0000000415047220 */ /* 0x002fe20000400000 */
[----:B------:R-:W-:Y:S01]  /*0f10*/  FMUL R5, R0, R5 ;  /* 0x0000000500057220 */ /* 0x000fe20000400000 */
[----:B------:R-:W-:Y:S01]  /*0f20*/  FMUL R6, R6, R25 ;  /* 0x0000001906067220 */ /* 0x000fe20000400000 */
[----:B------:R-:W-:Y:S01]  /*0f30*/  FMUL R7, R7, R2 ;  /* 0x0000000207077220 */ /* 0x000fe20000400000 */
[----:B--2---:R-:W-:Y:S01]  /*0f40*/  FMUL R16, R29, R16 ;  /* 0x000000101d107220 */ /* 0x004fe20000400000 */
[----:B------:R-:W-:Y:S01]  /*0f50*/  FMUL R17, R10, R17 ;  /* 0x000000110a117220 */ /* 0x000fe20000400000 */
[----:B------:R-:W-:Y:S01]  /*0f60*/  FMUL R3, R18, R3 ;  /* 0x0000000312037220 */ /* 0x000fe20000400000 */
[----:B------:R-:W-:Y:S01]  /*0f70*/  FMUL R12, R19, R12 ;  /* 0x0000000c130c7220 */ /* 0x000fe20000400000 */
[----:B------:R-:W-:-:S02]  /*0f80*/  F2FP.F16.F32.PACK_AB R4, R5, R4 ;  /* 0x000000040504723e */ /* 0x000fc400000000ff */
[----:B------:R-:W-:Y:S02]  /*0f90*/  F2FP.F16.F32.PACK_AB R5, R7, R6 ;  /* 0x000000060705723e */ /* 0x000fe400000000ff */
[----:B------:R-:W-:Y:S02]  /*0fa0*/  F2FP.F16.F32.PACK_AB R6, R17, R16 ;  /* 0x000000101106723e */ /* 0x000fe400000000ff */
[----:B------:R-:W-:Y:S01]  /*0fb0*/  F2FP.F16.F32.PACK_AB R7, R12, R3 ;  /* 0x000000030c07723e */ /* 0x000fe200000000ff */
[----:B------:R-:W-:Y:S06]  /*0fc0*/  @P2 EXIT ;  /* 0x000000000000294d */ /* 0x000fec0003800000 */
[----:B------:R-:W-:Y:S01]  /*0fd0*/  STG.E.128 desc[UR6][R26.64+0x1000], R4 ;  /* 0x001000041a007986 */ /* 0x000fe2000c101d06 */
[----:B------:R-:W-:Y:S05]  /*0fe0*/  EXIT ;  /* 0x000000000000794d */ /* 0x000fea0003800000 */
.L_x_0:
[----:B------:R-:W-:Y:S01]  /*0ff0*/  MOV R0, 0x0 ;  /* 0x0000000000007802 */ /* 0x000fe20000000f00 */
[----:B------:R-:W-:Y:S01]  /*1000*/  ULDC.64 UR4, c[0x4][0x18] ;  /* 0x0100060000047ab9 */ /* 0x000fe20000000a00 */
[----:B------:R-:W-:Y:S01]  /*1010*/  ULDC.64 UR6, c[0x4][0x8] ;  /* 0x0100020000067ab9 */ /* 0x000fe20000000a00 */
[----:B------:R-:W-:Y:S01]  /*1020*/  MOV R4, UR4 ;  /* 0x0000000400047c02 */ /* 0x000fe20008000f00 */
[----:B-----5:R1:W2:Y:S01]  /*1030*/  LDC.64 R2, c[0x4][R0] ;  /* 0x0100000000027b82 */ /* 0x0202a20000000a00 */
[----:B------:R-:W-:Y:S01]  /*1040*/  MOV R5, UR5 ;  /* 0x0000000500057c02 */ /* 0x000fe20008000f00 */
[----:B------:R-:W-:Y:S01]  /*1050*/  ULDC.64 UR4, c[0x4][0x10] ;  /* 0x0100040000047ab9 */ /* 0x000fe20000000a00 */
[----:B------:R-:W-:Y:S01]  /*1060*/  HFMA2.MMA R8, -RZ, RZ, 0, 2.384185791015625e-06 ;  /* 0x00000028ff087435 */ /* 0x000fe200000001ff */
[----:B------:R-:W-:Y:S01]  /*1070*/  MOV R6, UR4 ;  /* 0x0000000400067c02 */ /* 0x000fe20008000f00 */
[----:B------:R-:W-:Y:S01]  /*1080*/  HFMA2.MMA R13, -RZ, RZ, 0, 0 ;  /* 0x00000000ff0d7435 */ /* 0x000fe200000001ff */
[----:B------:R-:W-:-:S02]  /*1090*/  MOV R7, UR5 ;  /* 0x0000000500077c02 */ /* 0x000fc40008000f00 */
[----:B------:R-:W-:Y:S02]  /*10a0*/  MOV R10, UR6 ;  /* 0x00000006000a7c02 */ /* 0x000fe40008000f00 */
[----:B------:R-:W-:Y:S02]  /*10b0*/  MOV R11, UR7 ;  /* 0x00000007000b7c02 */ /* 0x000fe40008000f00 */
[----:B-1----:R-:W-:-:S07]  /*10c0*/  MOV R12, 0x1 ;  /* 0x00000001000c7802 */ /* 0x002fce0000000f00 */
[----:B------:R-:W-:-:S07]  /*10d0*/  LEPC R20, `(.L_x_1) ;  /* 0x000000001014794e */ /* 0x000fce0000000000 */
[----:B0-2---:R-:W-:Y:S05]  /*10e0*/  CALL.ABS.NOINC R2 ;  /* 0x0000000002007343 */ /* 0x005fea0003c00000 */
.L_x_1:
[----:B------:R-:W-:Y:S05]  /*10f0*/  BRA `(.L_x_1) ;  /* 0xfffffffc00fc7947 */ /* 0x000fea000383ffff */
.L_x_2:
[----:B------:R-:W-:-:S00]  /*1100*/  BRA `(.L_x_2) ;  /* 0xfffffffc00fc7947 */ /* 0x000fc0000383ffff */
[----:B------:R-:W-:-:S00]  /*1110*/  NOP ;  /* 0x0000000000007918 */ /* 0x000fc00000000000 */
        /* <DEDUP_REMOVED lines=14> */
.L_x_3:


//--------------------- .nv.global.init           --------------------------
	.section	.nv.global.init,"aw",@progbits
.nv.global.init:
	.type		assertFunc_0,@object
	.size		assertFunc_0,(_$_str - assertFunc_0)
assertFunc_0:
        /*0000*/ 	.byte	0x75, 0x6e, 0x6b, 0x6e, 0x6f, 0x77, 0x6e, 0x00
	.type		_$_str,@object
	.size		_$_str,(assertMessage_0 - _$_str)
_$_str:
        /*0008*/ 	.byte	0x5f, 0x5f, 0x43, 0x55, 0x44, 0x41, 0x5f, 0x46, 0x54, 0x5a, 0x00
	.type		assertMessage_0,@object
	.size		assertMessage_0,(assertFile_0 - assertMessage_0)
assertMessage_0:
        /*0013*/ 	.byte	0x69, 0x6e, 0x64, 0x65, 0x78, 0x20, 0x6f, 0x75, 0x74, 0x20, 0x6f, 0x66, 0x20, 0x62, 0x6f, 0x75
        /*0023*/ 	.byte	0x6e, 0x64, 0x73, 0x3a, 0x20, 0x30, 0x20, 0x3c, 0x3d, 0x20, 0x74, 0x6d, 0x70, 0x34, 0x20, 0x3c
        /*0033*/ 	.byte	0x20, 0x31, 0x32, 0x38, 0x32, 0x35, 0x36, 0x00
	.type		assertFile_0,@object
	.size		assertFile_0,(.L_1 - assertFile_0)
assertFile_0:
        /*003b*/ 	.byte	0x2e, 0x2f, 0x6c, 0x6f, 0x63, 0x61, 0x6c, 0x5f, 0x63, 0x61, 0x63, 0x68, 0x65, 0x2f, 0x75, 0x73
        /*004b*/ 	.byte	0x2f, 0x63, 0x75, 0x73, 0x6e, 0x35, 0x72, 0x34, 0x66, 0x74, 0x6e, 0x63, 0x6c, 0x37, 0x67, 0x71
        /*005b*/ 	.byte	0x73, 0x69, 0x69, 0x78, 0x67, 0x33, 0x68, 0x77, 0x33, 0x6f, 0x6a, 0x63, 0x66, 0x75, 0x76, 0x61
        /*006b*/ 	.byte	0x71, 0x64, 0x68, 0x65, 0x7a, 0x6c, 0x78, 0x62, 0x6c, 0x77, 0x65, 0x63, 0x6e, 0x6c, 0x63, 0x6b
        /*007b*/ 	.byte	0x6a, 0x6b, 0x6a, 0x6e, 0x65, 0x2e, 0x70, 0x79, 0x00
.L_1:


//--------------------- .nv.shared.triton_red_fused__to_copy_add_embedding_mean_mul_pow_rsqrt_0 --------------------------
	.section	.nv.shared.triton_red_fused__to_copy_add_embedding_mean_mul_pow_rsqrt_0,"aw",@nobits
	.sectionflags	@""
	.align	16
	.zero		1024


//--------------------- .nv.constant0.triton_red_fused__to_copy_add_embedding_mean_mul_pow_rsqrt_0 --------------------------
	.section	.nv.constant0.triton_red_fused__to_copy_add_embedding_mean_mul_pow_rsqrt_0,"a",@progbits
	.sectionflags	@""
	.align	4
.nv.constant0.triton_red_fused__to_copy_add_embedding_mean_mul_pow_rsqrt_0:
	.zero		592


//--------------------- SYMBOLS --------------------------

	.type		__assertfail,@function
